	.headerflags	@"EF_CUDA_TEXMODE_UNIFIED EF_CUDA_64BIT_ADDRESS EF_CUDA_ACCELERATORS EF_CUDA_SM90 EF_CUDA_VIRTUAL_SM(EF_CUDA_SM90)"
	.elftype	@"ET_EXEC"


//--------------------- .nv.info                  --------------------------
	.section	.nv.info,"",@"SHT_CUDA_INFO"
	.align	4


	//----- nvinfo : EIATTR_REGCOUNT
	.align		4
        /*0000*/ 	.byte	0x04, 0x2f
        /*0002*/ 	.short	(.L_1 - .L_0)
	.align		4
.L_0:
        /*0004*/ 	.word	index@(triton_poi_fused_convolution_relu_2)
        /*0008*/ 	.word	0x0000001a


	//----- nvinfo : EIATTR_MIN_STACK_SIZE
	.align		4
.L_1:
        /*000c*/ 	.byte	0x04, 0x12
        /*000e*/ 	.short	(.L_3 - .L_2)
	.align		4
.L_2:
        /*0010*/ 	.word	index@(triton_poi_fused_convolution_relu_2)
        /*0014*/ 	.word	0x00000000


	//----- nvinfo : EIATTR_FRAME_SIZE
	.align		4
.L_3:
        /*0018*/ 	.byte	0x04, 0x11
        /*001a*/ 	.short	(.L_5 - .L_4)
	.align		4
.L_4:
        /*001c*/ 	.word	index@(triton_poi_fused_convolution_relu_2)
        /*0020*/ 	.word	0x00000000


	//----- nvinfo : EIATTR_MIN_STACK_SIZE
	.align		4
.L_5:
        /*0024*/ 	.byte	0x04, 0x12
        /*0026*/ 	.short	(.L_7 - .L_6)
	.align		4
.L_6:
        /*0028*/ 	.word	index@(triton_poi_fused_convolution_relu_2)
        /*002c*/ 	.word	0x00000000
.L_7:


//--------------------- .nv.info.triton_poi_fused_convolution_relu_2 --------------------------
	.section	.nv.info.triton_poi_fused_convolution_relu_2,"",@"SHT_CUDA_INFO"
	.sectionflags	@""
	.align	4


	//----- nvinfo : EIATTR_CUDA_API_VERSION
	.align		4
        /*0000*/ 	.byte	0x04, 0x37
        /*0002*/ 	.short	(.L_9 - .L_8)
.L_8:
        /*0004*/ 	.word	0x0000007c


	//----- nvinfo : EIATTR_KPARAM_INFO
	.align		4
.L_9:
        /*0008*/ 	.byte	0x04, 0x17
        /*000a*/ 	.short	(.L_11 - .L_10)
.L_10:
        /*000c*/ 	.word	0x00000000
        /*0010*/ 	.short	0x0004
        /*0012*/ 	.short	0x001c
        /*0014*/ 	.byte	0x00, 0xf0, 0x11, 0x00


	//----- nvinfo : EIATTR_KPARAM_INFO
	.align		4
.L_11:
        /*0018*/ 	.byte	0x04, 0x17
        /*001a*/ 	.short	(.L_13 - .L_12)
.L_12:
        /*001c*/ 	.word	0x00000000
        /*0020*/ 	.short	0x0003
        /*0022*/ 	.short	0x0018
        /*0024*/ 	.byte	0x00, 0xf0, 0x11, 0x00


	//----- nvinfo : EIATTR_KPARAM_INFO
	.align		4
.L_13:
        /*0028*/ 	.byte	0x04, 0x17
        /*002a*/ 	.short	(.L_15 - .L_14)
.L_14:
        /*002c*/ 	.word	0x00000000
        /*0030*/ 	.short	0x0002
        /*0032*/ 	.short	0x0010
        /*0034*/ 	.byte	0x00, 0xf4, 0x21, 0x00


	//----- nvinfo : EIATTR_KPARAM_INFO
	.align		4
.L_15:
        /*0038*/ 	.byte	0x04, 0x17
        /*003a*/ 	.short	(.L_17 - .L_16)
.L_16:
        /*003c*/ 	.word	0x00000000
        /*0040*/ 	.short	0x0001
        /*0042*/ 	.short	0x0008
        /*0044*/ 	.byte	0x00, 0xf4, 0x21, 0x00


	//----- nvinfo : EIATTR_KPARAM_INFO
	.align		4
.L_17:
        /*0048*/ 	.byte	0x04, 0x17
        /*004a*/ 	.short	(.L_19 - .L_18)
.L_18:
        /*004c*/ 	.word	0x00000000
        /*0050*/ 	.short	0x0000
        /*0052*/ 	.short	0x0000
        /*0054*/ 	.byte	0x00, 0xf4, 0x21, 0x00


	//----- nvinfo : EIATTR_SPARSE_MMA_MASK
	.align		4
.L_19:
        /*0058*/ 	.byte	0x03, 0x50
        /*005a*/ 	.short	0x0000


	//----- nvinfo : EIATTR_MAXREG_COUNT
	.align		4
        /*005c*/ 	.byte	0x03, 0x1b
        /*005e*/ 	.short	0x00ff


	//----- nvinfo : EIATTR_EXIT_INSTR_OFFSETS
	.align		4
        /*0060*/ 	.byte	0x04, 0x1c
        /*0062*/ 	.short	(.L_21 - .L_20)


	//   ....[0]....
.L_20:
        /*0064*/ 	.word	0x000007b0


	//   ....[1]....
        /*0068*/ 	.word	0x000007d0


	//----- nvinfo : EIATTR_REQNTID
	.align		4
.L_21:
        /*006c*/ 	.byte	0x04, 0x10
        /*006e*/ 	.short	(.L_23 - .L_22)
.L_22:
        /*0070*/ 	.word	0x00000080
        /*0074*/ 	.word	0x00000001
        /*0078*/ 	.word	0x00000001


	//----- nvinfo : EIATTR_CBANK_PARAM_SIZE
	.align		4
.L_23:
        /*007c*/ 	.byte	0x03, 0x19
        /*007e*/ 	.short	0x0020


	//----- nvinfo : EIATTR_PARAM_CBANK
	.align		4
        /*0080*/ 	.byte	0x04, 0x0a
        /*0082*/ 	.short	(.L_25 - .L_24)
	.align		4
.L_24:
        /*0084*/ 	.word	index@(.nv.constant0.triton_poi_fused_convolution_relu_2)
        /*0088*/ 	.short	0x0210
        /*008a*/ 	.short	0x0020


	//----- nvinfo : EIATTR_SW_WAR
	.align		4
.L_25:
        /*008c*/ 	.byte	0x04, 0x36
        /*008e*/ 	.short	(.L_27 - .L_26)
.L_26:
        /*0090*/ 	.word	0x00000008
.L_27:


//--------------------- .nv.callgraph             --------------------------
	.section	.nv.callgraph,"",@"SHT_CUDA_CALLGRAPH"
	.align	4
	.sectionentsize	8
	.align		4
        /*0000*/ 	.word	0x00000000
	.align		4
        /*0004*/ 	.word	0xffffffff
	.align		4
        /*0008*/ 	.word	0x00000000
	.align		4
        /*000c*/ 	.word	0xfffffffe
	.align		4
        /*0010*/ 	.word	0x00000000
	.align		4
        /*0014*/ 	.word	0xfffffffd
	.align		4
        /*0018*/ 	.word	0x00000000
	.align		4
        /*001c*/ 	.word	0xfffffffc


//--------------------- .text.triton_poi_fused_convolution_relu_2 --------------------------
	.section	.text.triton_poi_fused_convolution_relu_2,"ax",@progbits
	.sectionflags	@"SHF_BARRIERS=1"
	.align	128
        .global         triton_poi_fused_convolution_relu_2
        .type           triton_poi_fused_convolution_relu_2,@function
        .size           triton_poi_fused_convolution_relu_2,(.L_x_1 - triton_poi_fused_convolution_relu_2)
        .other          triton_poi_fused_convolution_relu_2,@"STO_CUDA_ENTRY STV_DEFAULT"
triton_poi_fused_convolution_relu_2:
.text.triton_poi_fused_convolution_relu_2:
[----:B------:R-:W0:Y:S02]  /*0000*/  LDC R1, c[0x0][0x28] ;  /* 0x00000a00ff017b82 */ /* 0x000e240000000800 */
[----:B------:R-:W1:Y:S01]  /*0010*/  S2R R2, SR_TID.X ;  /* 0x0000000000027919 */ /* 0x000e620000002100 */
[----:B------:R-:W2:Y:S01]  /*0020*/  LDC.64 R6, c[0x0][0x210] ;  /* 0x00008400ff067b82 */ /* 0x000ea20000000a00 */
[----:B------:R-:W-:Y:S01]  /*0030*/  ULDC.64 UR6, c[0x0][0x208] ;  /* 0x0000820000067ab9 */ /* 0x000fe20000000a00 */
[----:B------:R-:W3:Y:S01]  /*0040*/  S2R R0, SR_CTAID.Y ;  /* 0x0000000000007919 */ /* 0x000ee20000002600 */
[----:B------:R-:W4:Y:S01]  /*0050*/  S2R R5, SR_CTAID.X ;  /* 0x0000000000057919 */ /* 0x000f220000002500 */
[----:B-1----:R-:W-:Y:S01]  /*0060*/  IMAD.SHL.U32 R3, R2, 0x4, RZ ;  /* 0x0000000402037824 */ /* 0x002fe200078e00ff */
[----:B------:R-:W-:-:S04]  /*0070*/  SHF.R.U32.HI R16, RZ, 0x6, R2 ;  /* 0x00000006ff107819 */ /* 0x000fc80000011602 */
[----:B------:R-:W-:Y:S02]  /*0080*/  LOP3.LUT R3, R3, 0xfc, RZ, 0xc0, !PT ;  /* 0x000000fc03037812 */ /* 0x000fe400078ec0ff */
[----:B------:R-:W-:Y:S02]  /*0090*/  SGXT.U32 R16, R16, 0x1 ;  /* 0x000000011010781a */ /* 0x000fe40000000000 */
[----:B---3--:R-:W-:-:S05]  /*00a0*/  PRMT R4, R3, 0x6540, R0 ;  /* 0x0000654003047816 */ /* 0x008fca0000000000 */
[----:B------:R-:W-:-:S05]  /*00b0*/  IMAD.HI R3, R4, 0x2aaaaaab, RZ ;  /* 0x2aaaaaab04037827 */ /* 0x000fca00078e02ff */
[----:B------:R-:W-:-:S04]  /*00c0*/  SHF.R.U32.HI R8, RZ, 0x1f, R3 ;  /* 0x0000001fff087819 */ /* 0x000fc80000011603 */
[----:B------:R-:W-:Y:S01]  /*00d0*/  LEA.HI.SX32 R9, R3, R8, 0x1d ;  /* 0x0000000803097211 */ /* 0x000fe200078feaff */
[----:B----4-:R-:W-:-:S04]  /*00e0*/  IMAD.SHL.U32 R3, R5, 0x2, RZ ;  /* 0x0000000205037824 */ /* 0x010fc800078e00ff */
[----:B------:R-:W-:Y:S01]  /*00f0*/  IMAD R8, R9, -0x30, R4 ;  /* 0xffffffd009087824 */ /* 0x000fe200078e0204 */
[----:B------:R-:W-:-:S04]  /*0100*/  LOP3.LUT R5, R3, R16, RZ, 0xfc, !PT ;  /* 0x0000001003057212 */ /* 0x000fc800078efcff */
[C---:B------:R-:W-:Y:S01]  /*0110*/  ISETP.GE.AND P0, PT, R5.reuse, 0xe1, PT ;  /* 0x000000e10500780c */ /* 0x040fe20003f06270 */
[----:B------:R-:W-:-:S03]  /*0120*/  IMAD R8, R5, 0x30, R8 ;  /* 0x0000003005087824 */ /* 0x000fc600078e0208 */
[----:B------:R-:W-:Y:S01]  /*0130*/  ISETP.LT.AND P0, PT, R4, 0xc0, !P0 ;  /* 0x000000c00400780c */ /* 0x000fe20004701270 */
[----:B------:R-:W-:Y:S01]  /*0140*/  IMAD R13, R9, 0x2a30, R8 ;  /* 0x00002a30090d7824 */ /* 0x000fe200078e0208 */
[----:B------:R-:W-:Y:S01]  /*0150*/  CS2R R4, SRZ ;  /* 0x0000000000047805 */ /* 0x000fe2000001ff00 */
[----:B------:R-:W1:Y:S02]  /*0160*/  S2UR UR5, SR_CgaCtaId ;  /* 0x00000000000579c3 */ /* 0x000e640000008800 */
[----:B--2---:R-:W-:Y:S01]  /*0170*/  IMAD.WIDE R12, R13, 0x4, R6 ;  /* 0x000000040d0c7825 */ /* 0x004fe200078e0206 */
[----:B------:R-:W-:Y:S01]  /*0180*/  CS2R R6, SRZ ;  /* 0x0000000000067805 */ /* 0x000fe2000001ff00 */
[----:B------:R-:W-:Y:S02]  /*0190*/  UMOV UR4, 0x400 ;  /* 0x0000040000047882 */ /* 0x000fe40000000000 */
[C---:B------:R-:W-:Y:S02]  /*01a0*/  IMAD.SHL.U32 R17, R2.reuse, 0x8, RZ ;  /* 0x0000000802117824 */ /* 0x040fe400078e00ff */
[----:B------:R-:W-:Y:S01]  /*01b0*/  IMAD.SHL.U32 R10, R2, 0x2, RZ ;  /* 0x00000002020a7824 */ /* 0x000fe200078e00ff */
[----:B------:R-:W2:Y:S01]  /*01c0*/  LDC.64 R8, c[0x0][0x218] ;  /* 0x00008600ff087b82 */ /* 0x000ea20000000a00 */
[----:B------:R3:W4:Y:S01]  /*01d0*/  @P0 LDG.E.EL.128 R4, desc[UR6][R12.64] ;  /* 0x000000060c040981 */ /* 0x000722000c2e1d00 */
[----:B------:R-:W-:-:S02]  /*01e0*/  LOP3.LUT R17, R17, 0x1f8, RZ, 0xc0, !PT ;  /* 0x000001f811117812 */ /* 0x000fc400078ec0ff */
[----:B------:R-:W-:Y:S02]  /*01f0*/  LOP3.LUT R11, R10, 0xfe, RZ, 0xc0, !PT ;  /* 0x000000fe0a0b7812 */ /* 0x000fe400078ec0ff */
[----:B------:R-:W-:Y:S02]  /*0200*/  LOP3.LUT R16, R17, R16, RZ, 0xfc, !PT ;  /* 0x0000001011107212 */ /* 0x000fe400078efcff */
[----:B------:R-:W-:-:S04]  /*0210*/  PRMT R14, R11, 0x6540, R0 ;  /* 0x000065400b0e7816 */ /* 0x000fc80000000000 */
[C---:B------:R-:W-:Y:S01]  /*0220*/  ISETP.GE.AND P0, PT, R14.reuse, 0xc0, PT ;  /* 0x000000c00e00780c */ /* 0x040fe20003f06270 */
[----:B------:R-:W-:Y:S01]  /*0230*/  IMAD.HI R15, R14, 0x2aaaaaab, RZ ;  /* 0x2aaaaaab0e0f7827 */ /* 0x000fe200078e02ff */
[----:B-1----:R-:W-:-:S04]  /*0240*/  UPRMT UR4, UR5, 0x654, UR4 ;  /* 0x0000065405047896 */ /* 0x002fc80008000004 */
[----:B---3--:R-:W-:Y:S02]  /*0250*/  SHF.R.U32.HI R12, RZ, 0x1f, R15 ;  /* 0x0000001fff0c7819 */ /* 0x008fe4000001160f */
[----:B------:R-:W-:Y:S02]  /*0260*/  LEA R17, R17, UR4, 0x1 ;  /* 0x0000000411117c11 */ /* 0x000fe4000f8e08ff */
[----:B------:R-:W-:-:S03]  /*0270*/  LEA.HI R15, R15, R12, RZ, 0x1d ;  /* 0x0000000c0f0f7211 */ /* 0x000fc600078fe8ff */
[----:B------:R-:W-:Y:S02]  /*0280*/  IMAD R16, R16, 0x4, R17 ;  /* 0x0000000410107824 */ /* 0x000fe400078e0211 */
[----:B------:R-:W-:-:S04]  /*0290*/  IMAD R15, R15, -0x30, R14 ;  /* 0xffffffd00f0f7824 */ /* 0x000fc800078e020e */
[----:B--2---:R-:W-:Y:S01]  /*02a0*/  IMAD.WIDE R14, R15, 0x4, R8 ;  /* 0x000000040f0e7825 */ /* 0x004fe200078e0208 */
[----:B------:R-:W-:Y:S01]  /*02b0*/  CS2R R8, SRZ ;  /* 0x0000000000087805 */ /* 0x000fe2000001ff00 */
[----:B----4-:R1:W-:Y:S04]  /*02c0*/  STS [R16], R4 ;  /* 0x0000000410007388 */ /* 0x0103e80000000800 */
[----:B------:R2:W-:Y:S04]  /*02d0*/  STS [R16+0xc], R5 ;  /* 0x00000c0510007388 */ /* 0x0005e80000000800 */
[----:B------:R-:W-:Y:S04]  /*02e0*/  STS [R16+0x18], R6 ;  /* 0x0000180610007388 */ /* 0x000fe80000000800 */
[----:B------:R3:W-:Y:S01]  /*02f0*/  STS [R16+0x24], R7 ;  /* 0x0000240710007388 */ /* 0x0007e20000000800 */
[----:B------:R-:W-:Y:S06]  /*0300*/  BAR.SYNC.DEFER_BLOCKING 0x0 ;  /* 0x0000000000007b1d */ /* 0x000fec0000010000 */
[----:B------:R4:W5:Y:S01]  /*0310*/  @!P0 LDG.E.EL.64 R8, desc[UR6][R14.64] ;  /* 0x000000060e088981 */ /* 0x000962000c2e1b00 */
[----:B-1----:R-:W-:-:S02]  /*0320*/  LOP3.LUT R4, R10, 0xfc, RZ, 0xc0, !PT ;  /* 0x000000fc0a047812 */ /* 0x002fc400078ec0ff */
[C---:B------:R-:W-:Y:S02]  /*0330*/  LOP3.LUT R17, R10.reuse, 0x100, RZ, 0xfc, !PT ;  /* 0x000001000a117812 */ /* 0x040fe400078efcff */
[----:B------:R-:W-:Y:S01]  /*0340*/  LOP3.LUT R18, R10, 0x200, RZ, 0xfc, !PT ;  /* 0x000002000a127812 */ /* 0x000fe200078efcff */
[----:B--2---:R-:W-:Y:S01]  /*0350*/  VIADD R5, R4, UR4 ;  /* 0x0000000404057c36 */ /* 0x004fe20008000000 */
[----:B------:R-:W-:Y:S02]  /*0360*/  LOP3.LUT R10, R10, 0x300, RZ, 0xfc, !PT ;  /* 0x000003000a0a7812 */ /* 0x000fe400078efcff */
[----:B------:R-:W-:Y:S02]  /*0370*/  LOP3.LUT R17, R17, 0x1fc, RZ, 0xc0, !PT ;  /* 0x000001fc11117812 */ /* 0x000fe400078ec0ff */
[----:B------:R-:W-:Y:S02]  /*0380*/  LOP3.LUT R10, R10, 0x3fc, RZ, 0xc0, !PT ;  /* 0x000003fc0a0a7812 */ /* 0x000fe400078ec0ff */
[----:B------:R-:W-:Y:S01]  /*0390*/  LOP3.LUT R18, R18, 0x2fc, RZ, 0xc0, !PT ;  /* 0x000002fc12127812 */ /* 0x000fe200078ec0ff */
[----:B------:R-:W-:Y:S01]  /*03a0*/  VIADD R17, R17, UR4 ;  /* 0x0000000411117c36 */ /* 0x000fe20008000000 */
[----:B------:R-:W-:Y:S01]  /*03b0*/  LOP3.LUT R12, R2, 0x7f, RZ, 0xc0, !PT ;  /* 0x0000007f020c7812 */ /* 0x000fe200078ec0ff */
[----:B------:R-:W-:Y:S01]  /*03c0*/  VIADD R19, R10, UR4 ;  /* 0x000000040a137c36 */ /* 0x000fe20008000000 */
[----:B------:R-:W-:Y:S01]  /*03d0*/  SHF.R.U32.HI R13, RZ, 0x1, R2 ;  /* 0x00000001ff0d7819 */ /* 0x000fe20000011602 */
[----:B----4-:R-:W-:-:S02]  /*03e0*/  VIADD R15, R18, UR4 ;  /* 0x00000004120f7c36 */ /* 0x010fc40008000000 */
[C---:B---3--:R-:W-:Y:S01]  /*03f0*/  IMAD R7, R12.reuse, 0x4, R5 ;  /* 0x000000040c077824 */ /* 0x048fe200078e0205 */
[----:B------:R-:W-:Y:S01]  /*0400*/  SGXT.U32 R13, R13, 0x6 ;  /* 0x000000060d0d781a */ /* 0x000fe20000000000 */
[C---:B------:R-:W-:Y:S02]  /*0410*/  IMAD R10, R12.reuse, 0x4, R17 ;  /* 0x000000040c0a7824 */ /* 0x040fe400078e0211 */
[C---:B------:R-:W-:Y:S01]  /*0420*/  IMAD R6, R12.reuse, 0x4, R19 ;  /* 0x000000040c067824 */ /* 0x040fe200078e0213 */
[----:B------:R-:W-:Y:S01]  /*0430*/  LOP3.LUT R4, R13, 0x40, RZ, 0xfc, !PT ;  /* 0x000000400d047812 */ /* 0x000fe200078efcff */
[----:B------:R-:W-:Y:S01]  /*0440*/  IMAD R15, R12, 0x4, R15 ;  /* 0x000000040c0f7824 */ /* 0x000fe200078e020f */
[----:B------:R-:W-:Y:S01]  /*0450*/  LEA R12, R11, UR4, 0x3 ;  /* 0x000000040b0c7c11 */ /* 0x000fe2000f8e18ff */
[----:B------:R-:W-:Y:S01]  /*0460*/  LDS R7, [R7] ;  /* 0x0000000007077984 */ /* 0x000fe20000000800 */
[C---:B------:R-:W-:Y:S02]  /*0470*/  LOP3.LUT R5, R13.reuse, 0x80, RZ, 0xfc, !PT ;  /* 0x000000800d057812 */ /* 0x040fe400078efcff */
[----:B------:R-:W-:Y:S01]  /*0480*/  LEA R14, R13, UR4, 0x3 ;  /* 0x000000040d0e7c11 */ /* 0x000fe2000f8e18ff */
[----:B------:R-:W-:Y:S01]  /*0490*/  LDS R10, [R10+0x200] ;  /* 0x000200000a0a7984 */ /* 0x000fe20000000800 */
[----:B------:R-:W-:-:S02]  /*04a0*/  LEA R16, R4, UR4, 0x3 ;  /* 0x0000000404107c11 */ /* 0x000fc4000f8e18ff */
[----:B------:R-:W-:Y:S01]  /*04b0*/  LEA R18, R5, UR4, 0x3 ;  /* 0x0000000405127c11 */ /* 0x000fe2000f8e18ff */
[----:B------:R1:W-:Y:S01]  /*04c0*/  LDS R11, [R15+0x400] ;  /* 0x000400000f0b7984 */ /* 0x0003e20000000800 */
[----:B------:R-:W-:-:S03]  /*04d0*/  LOP3.LUT R4, R13, 0xc0, RZ, 0xfc, !PT ;  /* 0x000000c00d047812 */ /* 0x000fc600078efcff */
[----:B------:R-:W-:Y:S01]  /*04e0*/  LDS R6, [R6+0x600] ;  /* 0x0006000006067984 */ /* 0x000fe20000000800 */
[----:B------:R-:W-:Y:S01]  /*04f0*/  BAR.SYNC.DEFER_BLOCKING 0x0 ;  /* 0x0000000000007b1d */ /* 0x000fe20000010000 */
[----:B-1----:R-:W-:-:S07]  /*0500*/  LEA R15, R4, UR4, 0x3 ;  /* 0x00000004040f7c11 */ /* 0x002fce000f8e18ff */
[----:B------:R-:W1:Y:S01]  /*0510*/  LDC.64 R4, c[0x0][0x220] ;  /* 0x00008800ff047b82 */ /* 0x000e620000000a00 */
[----:B-----5:R-:W-:Y:S04]  /*0520*/  STS [R12], R8 ;  /* 0x000000080c007388 */ /* 0x020fe80000000800 */
[----:B------:R2:W-:Y:S03]  /*0530*/  STS [R12+0x8], R9 ;  /* 0x000008090c007388 */ /* 0x0005e60000000800 */
[----:B------:R-:W-:Y:S01]  /*0540*/  BAR.SYNC.DEFER_BLOCKING 0x0 ;  /* 0x0000000000007b1d */ /* 0x000fe20000010000 */
[----:B--2---:R-:W-:Y:S01]  /*0550*/  LOP3.LUT R9, R3, 0x1, R2, 0xf8, !PT ;  /* 0x0000000103097812 */ /* 0x004fe200078ef802 */
[----:B------:R-:W-:Y:S01]  /*0560*/  IMAD.SHL.U32 R2, R0, 0x100, RZ ;  /* 0x0000010000027824 */ /* 0x000fe200078e00ff */
[----:B------:R-:W-:-:S02]  /*0570*/  PRMT R0, R13, 0x6540, R0 ;  /* 0x000065400d007816 */ /* 0x000fc40000000000 */
[----:B------:R-:W-:Y:S02]  /*0580*/  ISETP.GE.AND P0, PT, R9, 0xe1, PT ;  /* 0x000000e10900780c */ /* 0x000fe40003f06270 */
[----:B------:R-:W-:Y:S02]  /*0590*/  LOP3.LUT R3, R2, 0x40, R13, 0xfe, !PT ;  /* 0x0000004002037812 */ /* 0x000fe400078efe0d */
[----:B------:R-:W-:Y:S02]  /*05a0*/  LOP3.LUT R8, R2, 0x80, R13, 0xfe, !PT ;  /* 0x0000008002087812 */ /* 0x000fe400078efe0d */
[----:B------:R-:W-:Y:S01]  /*05b0*/  LOP3.LUT R2, R2, 0xc0, R13, 0xfe, !PT ;  /* 0x000000c002027812 */ /* 0x000fe200078efe0d */
[C-C-:B------:R-:W-:Y:S01]  /*05c0*/  IMAD R13, R0.reuse, 0xe1, R9.reuse ;  /* 0x000000e1000d7824 */ /* 0x140fe200078e0209 */
[----:B------:R-:W-:Y:S01]  /*05d0*/  ISETP.LT.AND P3, PT, R0, 0xc0, !P0 ;  /* 0x000000c00000780c */ /* 0x000fe20004761270 */
[C-C-:B------:R-:W-:Y:S01]  /*05e0*/  IMAD R19, R3.reuse, 0xe1, R9.reuse ;  /* 0x000000e103137824 */ /* 0x140fe200078e0209 */
[----:B------:R-:W-:Y:S01]  /*05f0*/  ISETP.LT.AND P2, PT, R3, 0xc0, !P0 ;  /* 0x000000c00300780c */ /* 0x000fe20004741270 */
[C-C-:B------:R-:W-:Y:S01]  /*0600*/  IMAD R21, R8.reuse, 0xe1, R9.reuse ;  /* 0x000000e108157824 */ /* 0x140fe200078e0209 */
[----:B------:R-:W-:Y:S01]  /*0610*/  ISETP.LT.AND P1, PT, R8, 0xc0, !P0 ;  /* 0x000000c00800780c */ /* 0x000fe20004721270 */
[C---:B------:R-:W-:Y:S01]  /*0620*/  IMAD R23, R2.reuse, 0xe1, R9 ;  /* 0x000000e102177824 */ /* 0x040fe200078e0209 */
[----:B------:R-:W2:Y:S01]  /*0630*/  LDS R14, [R14] ;  /* 0x000000000e0e7984 */ /* 0x000ea20000000800 */
[----:B------:R-:W-:Y:S01]  /*0640*/  ISETP.LT.AND P0, PT, R2, 0xc0, !P0 ;  /* 0x000000c00200780c */ /* 0x000fe20004701270 */
[----:B-1----:R-:W-:-:S02]  /*0650*/  IMAD.WIDE R2, R13, 0x4, R4 ;  /* 0x000000040d027825 */ /* 0x002fc400078e0204 */
[----:B------:R-:W1:Y:S02]  /*0660*/  LDS R17, [R16] ;  /* 0x0000000010117984 */ /* 0x000e640000000800 */
[----:B------:R-:W-:Y:S02]  /*0670*/  IMAD.WIDE R8, R19, 0x4, R4 ;  /* 0x0000000413087825 */ /* 0x000fe400078e0204 */
[----:B------:R-:W3:Y:S04]  /*0680*/  LDS R18, [R18] ;  /* 0x0000000012127984 */ /* 0x000ee80000000800 */
[----:B------:R-:W4:Y:S01]  /*0690*/  LDS R15, [R15] ;  /* 0x000000000f0f7984 */ /* 0x000f220000000800 */
[C---:B--2---:R-:W-:Y:S01]  /*06a0*/  FSETP.GEU.AND P5, PT, R7.reuse, -R14, PT ;  /* 0x8000000e0700720b */ /* 0x044fe20003fae000 */
[----:B------:R-:W-:Y:S01]  /*06b0*/  FADD R7, R7, R14 ;  /* 0x0000000e07077221 */ /* 0x000fe20000000000 */
[C---:B-1----:R-:W-:Y:S01]  /*06c0*/  FSETP.GEU.AND P6, PT, R10.reuse, -R17, PT ;  /* 0x800000110a00720b */ /* 0x042fe20003fce000 */
[----:B------:R-:W-:-:S03]  /*06d0*/  FADD R17, R10, R17 ;  /* 0x000000110a117221 */ /* 0x000fc60000000000 */
[----:B------:R-:W-:Y:S02]  /*06e0*/  FSEL R7, R7, RZ, P5 ;  /* 0x000000ff07077208 */ /* 0x000fe40002800000 */
[C---:B---3--:R-:W-:Y:S01]  /*06f0*/  FSETP.GEU.AND P4, PT, R11.reuse, -R18, PT ;  /* 0x800000120b00720b */ /* 0x048fe20003f8e000 */
[----:B------:R-:W-:Y:S01]  /*0700*/  FADD R18, R11, R18 ;  /* 0x000000120b127221 */ /* 0x000fe20000000000 */
[----:B------:R-:W-:Y:S01]  /*0710*/  FSEL R17, R17, RZ, P6 ;  /* 0x000000ff11117208 */ /* 0x000fe20003000000 */
[----:B------:R-:W-:Y:S01]  /*0720*/  IMAD.WIDE R10, R21, 0x4, R4 ;  /* 0x00000004150a7825 */ /* 0x000fe200078e0204 */
[----:B----4-:R-:W-:-:S03]  /*0730*/  FSETP.GEU.AND P5, PT, R6, -R15, PT ;  /* 0x8000000f0600720b */ /* 0x010fc60003fae000 */
[----:B------:R-:W-:Y:S01]  /*0740*/  FADD R6, R6, R15 ;  /* 0x0000000f06067221 */ /* 0x000fe20000000000 */
[----:B------:R-:W-:Y:S01]  /*0750*/  FSEL R13, R18, RZ, P4 ;  /* 0x000000ff120d7208 */ /* 0x000fe20002000000 */
[----:B------:R1:W-:Y:S01]  /*0760*/  @P3 STG.E desc[UR6][R2.64], R7 ;  /* 0x0000000702003986 */ /* 0x0003e2000c101906 */
[----:B------:R-:W-:Y:S02]  /*0770*/  IMAD.WIDE R4, R23, 0x4, R4 ;  /* 0x0000000417047825 */ /* 0x000fe400078e0204 */
[----:B------:R-:W-:Y:S01]  /*0780*/  FSEL R15, R6, RZ, P5 ;  /* 0x000000ff060f7208 */ /* 0x000fe20002800000 */
[----:B------:R1:W-:Y:S04]  /*0790*/  @P2 STG.E desc[UR6][R8.64], R17 ;  /* 0x0000001108002986 */ /* 0x0003e8000c101906 */
[----:B------:R1:W-:Y:S01]  /*07a0*/  @P1 STG.E desc[UR6][R10.64], R13 ;  /* 0x0000000d0a001986 */ /* 0x0003e2000c101906 */
[----:B------:R-:W-:Y:S05]  /*07b0*/  @!P0 EXIT ;  /* 0x000000000000894d */ /* 0x000fea0003800000 */
[----:B------:R-:W-:Y:S01]  /*07c0*/  STG.E desc[UR6][R4.64], R15 ;  /* 0x0000000f04007986 */ /* 0x000fe2000c101906 */
[----:B------:R-:W-:Y:S05]  /*07d0*/  EXIT ;  /* 0x000000000000794d */ /* 0x000fea0003800000 */
.L_x_0:
[----:B------:R-:W-:-:S00]  /*07e0*/  BRA `(.L_x_0) ;  /* 0xfffffffc00fc7947 */ /* 0x000fc0000383ffff */
[----:B------:R-:W-:-:S00]  /*07f0*/  NOP ;  /* 0x0000000000007918 */ /* 0x000fc00000000000 */
        /* <DEDUP_REMOVED lines=8> */
.L_x_1:


//--------------------- .nv.shared.triton_poi_fused_convolution_relu_2 --------------------------
	.section	.nv.shared.triton_poi_fused_convolution_relu_2,"aw",@nobits
	.sectionflags	@""
	.align	16
	.zero		1024


//--------------------- .nv.constant0.triton_poi_fused_convolution_relu_2 --------------------------
	.section	.nv.constant0.triton_poi_fused_convolution_relu_2,"a",@progbits
	.sectionflags	@""
	.align	4
.nv.constant0.triton_poi_fused_convolution_relu_2:
	.zero		560
